	.headerflags	@"EF_CUDA_TEXMODE_UNIFIED EF_CUDA_64BIT_ADDRESS EF_CUDA_ACCELERATORS EF_CUDA_SM90 EF_CUDA_VIRTUAL_SM(EF_CUDA_SM90)"
	.elftype	@"ET_EXEC"


//--------------------- .nv.info                  --------------------------
	.section	.nv.info,"",@"SHT_CUDA_INFO"
	.align	4


	//----- nvinfo : EIATTR_REGCOUNT
	.align		4
        /*0000*/ 	.byte	0x04, 0x2f
        /*0002*/ 	.short	(.L_3 - .L_2)
	.align		4
.L_2:
        /*0004*/ 	.word	index@(triton_poi_fused__native_batch_norm_legit_no_training_relu_8)
        /*0008*/ 	.word	0x00000020


	//----- nvinfo : EIATTR_MIN_STACK_SIZE
	.align		4
.L_3:
        /*000c*/ 	.byte	0x04, 0x12
        /*000e*/ 	.short	(.L_5 - .L_4)
	.align		4
.L_4:
        /*0010*/ 	.word	index@(triton_poi_fused__native_batch_norm_legit_no_training_relu_8)
        /*0014*/ 	.word	0x00000000


	//----- nvinfo : EIATTR_FRAME_SIZE
	.align		4
.L_5:
        /*0018*/ 	.byte	0x04, 0x11
        /*001a*/ 	.short	(.L_7 - .L_6)
	.align		4
.L_6:
        /*001c*/ 	.word	index@(triton_poi_fused__native_batch_norm_legit_no_training_relu_8)
        /*0020*/ 	.word	0x00000000


	//----- nvinfo : EIATTR_MIN_STACK_SIZE
	.align		4
.L_7:
        /*0024*/ 	.byte	0x04, 0x12
        /*0026*/ 	.short	(.L_9 - .L_8)
	.align		4
.L_8:
        /*0028*/ 	.word	index@(triton_poi_fused__native_batch_norm_legit_no_training_relu_8)
        /*002c*/ 	.word	0x00000000
.L_9:


//--------------------- .nv.info.triton_poi_fused__native_batch_norm_legit_no_training_relu_8 --------------------------
	.section	.nv.info.triton_poi_fused__native_batch_norm_legit_no_training_relu_8,"",@"SHT_CUDA_INFO"
	.sectionflags	@""
	.align	4


	//----- nvinfo : EIATTR_CUDA_API_VERSION
	.align		4
        /*0000*/ 	.byte	0x04, 0x37
        /*0002*/ 	.short	(.L_11 - .L_10)
.L_10:
        /*0004*/ 	.word	0x0000007c


	//----- nvinfo : EIATTR_KPARAM_INFO
	.align		4
.L_11:
        /*0008*/ 	.byte	0x04, 0x17
        /*000a*/ 	.short	(.L_13 - .L_12)
.L_12:
        /*000c*/ 	.word	0x00000000
        /*0010*/ 	.short	0x0007
        /*0012*/ 	.short	0x0034
        /*0014*/ 	.byte	0x00, 0xf0, 0x11, 0x00


	//----- nvinfo : EIATTR_KPARAM_INFO
	.align		4
.L_13:
        /*0018*/ 	.byte	0x04, 0x17
        /*001a*/ 	.short	(.L_15 - .L_14)
.L_14:
        /*001c*/ 	.word	0x00000000
        /*0020*/ 	.short	0x0006
        /*0022*/ 	.short	0x0030
        /*0024*/ 	.byte	0x00, 0xf0, 0x11, 0x00


	//----- nvinfo : EIATTR_KPARAM_INFO
	.align		4
.L_15:
        /*0028*/ 	.byte	0x04, 0x17
        /*002a*/ 	.short	(.L_17 - .L_16)
.L_16:
        /*002c*/ 	.word	0x00000000
        /*0030*/ 	.short	0x0005
        /*0032*/ 	.short	0x0028
        /*0034*/ 	.byte	0x00, 0xf4, 0x21, 0x00


	//----- nvinfo : EIATTR_KPARAM_INFO
	.align		4
.L_17:
        /*0038*/ 	.byte	0x04, 0x17
        /*003a*/ 	.short	(.L_19 - .L_18)
.L_18:
        /*003c*/ 	.word	0x00000000
        /*0040*/ 	.short	0x0004
        /*0042*/ 	.short	0x0020
        /*0044*/ 	.byte	0x00, 0xf4, 0x21, 0x00


	//----- nvinfo : EIATTR_KPARAM_INFO
	.align		4
.L_19:
        /*0048*/ 	.byte	0x04, 0x17
        /*004a*/ 	.short	(.L_21 - .L_20)
.L_20:
        /*004c*/ 	.word	0x00000000
        /*0050*/ 	.short	0x0003
        /*0052*/ 	.short	0x0018
        /*0054*/ 	.byte	0x00, 0xf4, 0x21, 0x00


	//----- nvinfo : EIATTR_KPARAM_INFO
	.align		4
.L_21:
        /*0058*/ 	.byte	0x04, 0x17
        /*005a*/ 	.short	(.L_23 - .L_22)
.L_22:
        /*005c*/ 	.word	0x00000000
        /*0060*/ 	.short	0x0002
        /*0062*/ 	.short	0x0010
        /*0064*/ 	.byte	0x00, 0xf4, 0x21, 0x00


	//----- nvinfo : EIATTR_KPARAM_INFO
	.align		4
.L_23:
        /*0068*/ 	.byte	0x04, 0x17
        /*006a*/ 	.short	(.L_25 - .L_24)
.L_24:
        /*006c*/ 	.word	0x00000000
        /*0070*/ 	.short	0x0001
        /*0072*/ 	.short	0x0008
        /*0074*/ 	.byte	0x00, 0xf4, 0x21, 0x00


	//----- nvinfo : EIATTR_KPARAM_INFO
	.align		4
.L_25:
        /*0078*/ 	.byte	0x04, 0x17
        /*007a*/ 	.short	(.L_27 - .L_26)
.L_26:
        /*007c*/ 	.word	0x00000000
        /*0080*/ 	.short	0x0000
        /*0082*/ 	.short	0x0000
        /*0084*/ 	.byte	0x00, 0xf4, 0x21, 0x00


	//----- nvinfo : EIATTR_SPARSE_MMA_MASK
	.align		4
.L_27:
        /*0088*/ 	.byte	0x03, 0x50
        /*008a*/ 	.short	0x0000


	//----- nvinfo : EIATTR_MAXREG_COUNT
	.align		4
        /*008c*/ 	.byte	0x03, 0x1b
        /*008e*/ 	.short	0x00ff


	//----- nvinfo : EIATTR_EXIT_INSTR_OFFSETS
	.align		4
        /*0090*/ 	.byte	0x04, 0x1c
        /*0092*/ 	.short	(.L_29 - .L_28)


	//   ....[0]....
.L_28:
        /*0094*/ 	.word	0x000009e0


	//   ....[1]....
        /*0098*/ 	.word	0x00000a00


	//----- nvinfo : EIATTR_REQNTID
	.align		4
.L_29:
        /*009c*/ 	.byte	0x04, 0x10
        /*009e*/ 	.short	(.L_31 - .L_30)
.L_30:
        /*00a0*/ 	.word	0x00000080
        /*00a4*/ 	.word	0x00000001
        /*00a8*/ 	.word	0x00000001


	//----- nvinfo : EIATTR_CBANK_PARAM_SIZE
	.align		4
.L_31:
        /*00ac*/ 	.byte	0x03, 0x19
        /*00ae*/ 	.short	0x0038


	//----- nvinfo : EIATTR_PARAM_CBANK
	.align		4
        /*00b0*/ 	.byte	0x04, 0x0a
        /*00b2*/ 	.short	(.L_33 - .L_32)
	.align		4
.L_32:
        /*00b4*/ 	.word	index@(.nv.constant0.triton_poi_fused__native_batch_norm_legit_no_training_relu_8)
        /*00b8*/ 	.short	0x0210
        /*00ba*/ 	.short	0x0038


	//----- nvinfo : EIATTR_SW_WAR
	.align		4
.L_33:
        /*00bc*/ 	.byte	0x04, 0x36
        /*00be*/ 	.short	(.L_35 - .L_34)
.L_34:
        /*00c0*/ 	.word	0x00000008
.L_35:


//--------------------- .nv.callgraph             --------------------------
	.section	.nv.callgraph,"",@"SHT_CUDA_CALLGRAPH"
	.align	4
	.sectionentsize	8
	.align		4
        /*0000*/ 	.word	0x00000000
	.align		4
        /*0004*/ 	.word	0xffffffff
	.align		4
        /*0008*/ 	.word	0x00000000
	.align		4
        /*000c*/ 	.word	0xfffffffe
	.align		4
        /*0010*/ 	.word	0x00000000
	.align		4
        /*0014*/ 	.word	0xfffffffd
	.align		4
        /*0018*/ 	.word	0x00000000
	.align		4
        /*001c*/ 	.word	0xfffffffc


//--------------------- .nv.constant4             --------------------------
	.section	.nv.constant4,"a",@progbits
	.align	8
	.align		8
.nv.constant4:
        /*0000*/ 	.dword	_$_str
	.align		8
        /*0008*/ 	.dword	_$_str_$_2


//--------------------- .text.triton_poi_fused__native_batch_norm_legit_no_training_relu_8 --------------------------
	.section	.text.triton_poi_fused__native_batch_norm_legit_no_training_relu_8,"ax",@progbits
	.align	128
        .global         triton_poi_fused__native_batch_norm_legit_no_training_relu_8
        .type           triton_poi_fused__native_batch_norm_legit_no_training_relu_8,@function
        .size           triton_poi_fused__native_batch_norm_legit_no_training_relu_8,(.L_x_1 - triton_poi_fused__native_batch_norm_legit_no_training_relu_8)
        .other          triton_poi_fused__native_batch_norm_legit_no_training_relu_8,@"STO_CUDA_ENTRY STV_DEFAULT"
triton_poi_fused__native_batch_norm_legit_no_training_relu_8:
.text.triton_poi_fused__native_batch_norm_legit_no_training_relu_8:
[----:B------:R-:W0:Y:S01]  /*0000*/  LDC R1, c[0x0][0x28] ;  /* 0x00000a00ff017b82 */ /* 0x000e220000000800 */
[----:B------:R-:W1:Y:S07]  /*0010*/  S2R R7, SR_CTAID.Y ;  /* 0x0000000000077919 */ /* 0x000e6e0000002600 */
[----:B------:R-:W2:Y:S01]  /*0020*/  LDC.64 R4, c[0x0][0x220] ;  /* 0x00008800ff047b82 */ /* 0x000ea20000000a00 */
[----:B------:R-:W-:Y:S01]  /*0030*/  HFMA2.MMA R0, -RZ, RZ, 0, 0 ;  /* 0x00000000ff007435 */ /* 0x000fe200000001ff */
[----:B------:R-:W-:Y:S01]  /*0040*/  ULDC.64 UR4, c[0x0][0x208] ;  /* 0x0000820000047ab9 */ /* 0x000fe20000000a00 */
[----:B------:R-:W3:Y:S05]  /*0050*/  S2R R6, SR_TID.X ;  /* 0x0000000000067919 */ /* 0x000eea0000002100 */
[----:B------:R-:W4:Y:S08]  /*0060*/  LDC.64 R14, c[0x0][0x218] ;  /* 0x00008600ff0e7b82 */ /* 0x000f300000000a00 */
[----:B------:R-:W5:Y:S08]  /*0070*/  LDC.64 R16, c[0x0][0x210] ;  /* 0x00008400ff107b82 */ /* 0x000f700000000a00 */
[----:B------:R-:W5:Y:S01]  /*0080*/  LDC.64 R8, c[0x0][0x228] ;  /* 0x00008a00ff087b82 */ /* 0x000f620000000a00 */
[C---:B-1----:R-:W-:Y:S01]  /*0090*/  IMAD.HI R28, R7.reuse, 0x38e38e39, RZ ;  /* 0x38e38e39071c7827 */ /* 0x042fe200078e02ff */
[----:B------:R-:W-:-:S04]  /*00a0*/  ISETP.GE.AND P0, PT, R7, 0x480, PT ;  /* 0x000004800700780c */ /* 0x000fc80003f06270 */
[----:B------:R-:W-:-:S04]  /*00b0*/  SHF.R.U32.HI R3, RZ, 0x1f, R28 ;  /* 0x0000001fff037819 */ /* 0x000fc8000001161c */
[----:B------:R-:W-:-:S05]  /*00c0*/  LEA.HI.SX32 R28, R28, R3, 0x1a ;  /* 0x000000031c1c7211 */ /* 0x000fca00078fd2ff */
[----:B------:R-:W-:-:S04]  /*00d0*/  IMAD R7, R28, -0x120, R7 ;  /* 0xfffffee01c077824 */ /* 0x000fc800078e0207 */
[C---:B--2---:R-:W-:Y:S01]  /*00e0*/  IMAD.WIDE R4, R7.reuse, 0x4, R4 ;  /* 0x0000000407047825 */ /* 0x044fe200078e0204 */
[----:B------:R-:W1:Y:S04]  /*00f0*/  S2R R3, SR_CTAID.X ;  /* 0x0000000000037919 */ /* 0x000e680000002500 */
[----:B------:R2:W5:Y:S01]  /*0100*/  @!P0 LDG.E.EL R0, desc[UR4][R4.64] ;  /* 0x0000000404008981 */ /* 0x000562000c2e1900 */
[----:B---3--:R-:W-:Y:S01]  /*0110*/  LOP3.LUT R6, R6, 0x7f, RZ, 0xc0, !PT ;  /* 0x0000007f06067812 */ /* 0x008fe200078ec0ff */
[----:B------:R-:W-:Y:S01]  /*0120*/  IMAD R27, R28, 0x43920, R7 ;  /* 0x000439201c1b7824 */ /* 0x000fe200078e0207 */
[----:B------:R-:W-:Y:S01]  /*0130*/  MOV R10, RZ ;  /* 0x000000ff000a7202 */ /* 0x000fe20000000f00 */
[----:B------:R-:W-:Y:S02]  /*0140*/  IMAD.MOV.U32 R23, RZ, RZ, RZ ;  /* 0x000000ffff177224 */ /* 0x000fe400078e00ff */
[----:B----4-:R-:W-:Y:S01]  /*0150*/  IMAD.WIDE R14, R7, 0x4, R14 ;  /* 0x00000004070e7825 */ /* 0x010fe200078e020e */
[----:B--2---:R-:W-:-:S04]  /*0160*/  HFMA2.MMA R4, -RZ, RZ, 0, 0 ;  /* 0x00000000ff047435 */ /* 0x004fc800000001ff */
[----:B------:R-:W2:Y:S01]  /*0170*/  @!P0 LDG.E.EL R23, desc[UR4][R14.64] ;  /* 0x000000040e178981 */ /* 0x000ea2000c2e1900 */
[----:B-1----:R-:W-:Y:S02]  /*0180*/  LEA R6, R3, R6, 0xa ;  /* 0x0000000603067211 */ /* 0x002fe400078e50ff */
[----:B------:R-:W1:Y:S02]  /*0190*/  LDC.64 R2, c[0x0][0x230] ;  /* 0x00008c00ff027b82 */ /* 0x000e640000000a00 */
[----:B------:R-:W-:Y:S01]  /*01a0*/  IADD3 R24, R6, 0x80, RZ ;  /* 0x0000008006187810 */ /* 0x000fe20007ffe0ff */
[C---:B------:R-:W-:Y:S01]  /*01b0*/  IMAD R27, R6.reuse, 0x120, R27 ;  /* 0x00000120061b7824 */ /* 0x040fe200078e021b */
[----:B------:R-:W-:Y:S02]  /*01c0*/  ISETP.LT.AND P1, PT, R6, 0x3c1, !P0 ;  /* 0x000003c10600780c */ /* 0x000fe40004721270 */
[----:B------:R-:W-:Y:S01]  /*01d0*/  ISETP.LT.AND P6, PT, R24, 0x3c1, !P0 ;  /* 0x000003c11800780c */ /* 0x000fe200047c1270 */
[----:B-----5:R-:W-:Y:S01]  /*01e0*/  IMAD.WIDE R20, R27, 0x4, R16 ;  /* 0x000000041b147825 */ /* 0x020fe200078e0210 */
[----:B------:R-:W-:-:S02]  /*01f0*/  IADD3 R13, R27, 0x9000, RZ ;  /* 0x000090001b0d7810 */ /* 0x000fc40007ffe0ff */
[----:B------:R-:W-:-:S03]  /*0200*/  P2R R5, PR, RZ, 0x2 ;  /* 0x00000002ff057803 */ /* 0x000fc60000000000 */
[----:B------:R-:W-:Y:S01]  /*0210*/  IMAD.WIDE R12, R13, 0x4, R16 ;  /* 0x000000040d0c7825 */ /* 0x000fe200078e0210 */
[----:B------:R-:W-:-:S03]  /*0220*/  P2R R25, PR, RZ, 0x40 ;  /* 0x00000040ff197803 */ /* 0x000fc60000000000 */
[----:B------:R-:W2:Y:S01]  /*0230*/  @P1 LDG.E.EL R4, desc[UR4][R20.64] ;  /* 0x0000000414041981 */ /* 0x000ea2000c2e1900 */
[----:B------:R-:W-:-:S03]  /*0240*/  IMAD.MOV.U32 R18, RZ, RZ, RZ ;  /* 0x000000ffff127224 */ /* 0x000fc600078e00ff */
[----:B------:R3:W4:Y:S01]  /*0250*/  @P6 LDG.E.EL R10, desc[UR4][R12.64] ;  /* 0x000000040c0a6981 */ /* 0x000722000c2e1900 */
[----:B------:R-:W-:Y:S02]  /*0260*/  ISETP.NE.AND P6, PT, R5, RZ, PT ;  /* 0x000000ff0500720c */ /* 0x000fe40003fc5270 */
[----:B------:R-:W-:Y:S01]  /*0270*/  MOV R5, RZ ;  /* 0x000000ff00057202 */ /* 0x000fe20000000f00 */
[----:B-1----:R-:W-:-:S05]  /*0280*/  IMAD.WIDE R2, R7, 0x4, R2 ;  /* 0x0000000407027825 */ /* 0x002fca00078e0202 */
[----:B------:R-:W5:Y:S01]  /*0290*/  @!P0 LDG.E.EL R5, desc[UR4][R2.64] ;  /* 0x0000000402058981 */ /* 0x000f62000c2e1900 */
[----:B0--3--:R-:W-:-:S05]  /*02a0*/  IMAD.WIDE R12, R7, 0x4, R8 ;  /* 0x00000004070c7825 */ /* 0x009fca00078e0208 */
[----:B------:R0:W5:Y:S01]  /*02b0*/  @!P0 LDG.E.EL R18, desc[UR4][R12.64] ;  /* 0x000000040c128981 */ /* 0x000162000c2e1900 */
[----:B------:R-:W-:Y:S01]  /*02c0*/  HFMA2.MMA R11, -RZ, RZ, 1.625, 0 ;  /* 0x3e800000ff0b7435 */ /* 0x000fe200000001ff */
[----:B------:R-:W-:-:S04]  /*02d0*/  IADD3 R9, R6, 0x100, RZ ;  /* 0x0000010006097810 */ /* 0x000fc80007ffe0ff */
[----:B------:R-:W-:Y:S01]  /*02e0*/  ISETP.LT.AND P5, PT, R9, 0x3c1, !P0 ;  /* 0x000003c10900780c */ /* 0x000fe200047a1270 */
[----:B------:R-:W-:Y:S01]  /*02f0*/  VIADD R15, R27, 0x12000 ;  /* 0x000120001b0f7836 */ /* 0x000fe20000000000 */
[----:B0-----:R-:W-:-:S03]  /*0300*/  IADD3 R12, R6, 0x180, RZ ;  /* 0x00000180060c7810 */ /* 0x001fc60007ffe0ff */
[----:B------:R-:W-:Y:S01]  /*0310*/  IMAD.WIDE R14, R15, 0x4, R16 ;  /* 0x000000040f0e7825 */ /* 0x000fe200078e0210 */
[----:B------:R-:W-:Y:S02]  /*0320*/  IADD3 R21, R27, 0x1b000, RZ ;  /* 0x0001b0001b157810 */ /* 0x000fe40007ffe0ff */
[----:B------:R-:W-:-:S03]  /*0330*/  IADD3 R29, R27, 0x2d000, RZ ;  /* 0x0002d0001b1d7810 */ /* 0x000fc60007ffe0ff */
[----:B------:R-:W-:Y:S01]  /*0340*/  IMAD.WIDE R20, R21, 0x4, R16 ;  /* 0x0000000415147825 */ /* 0x000fe200078e0210 */
[----:B------:R-:W-:-:S03]  /*0350*/  IADD3 R3, R6, 0x280, RZ ;  /* 0x0000028006037810 */ /* 0x000fc60007ffe0ff */
[----:B------:R-:W-:Y:S01]  /*0360*/  VIADD R22, R6, 0x380 ;  /* 0x0000038006167836 */ /* 0x000fe20000000000 */
[----:B------:R-:W-:Y:S01]  /*0370*/  ISETP.LT.AND P3, PT, R3, 0x3c1, !P0 ;  /* 0x000003c10300780c */ /* 0x000fe20004761270 */
[----:B------:R-:W-:-:S04]  /*0380*/  FADD R0, R0, 9.9999997473787516356e-06 ;  /* 0x3727c5ac00007421 */ /* 0x000fc80000000000 */
[----:B------:R-:W0:Y:S02]  /*0390*/  MUFU.SQRT R8, R0 ;  /* 0x0000000000087308 */ /* 0x000e240000002000 */
[C---:B0-----:R-:W-:Y:S02]  /*03a0*/  FSETP.GT.AND P1, PT, R8.reuse, 8.50705917302346158658e+37, PT ;  /* 0x7e8000000800780b */ /* 0x041fe40003f24000 */
[----:B------:R-:W-:-:S11]  /*03b0*/  FSETP.GEU.AND P2, PT, R8, 1.175494350822287508e-38, PT ;  /* 0x008000000800780b */ /* 0x000fd60003f4e000 */
[----:B------:R-:W-:-:S04]  /*03c0*/  @P1 FMUL R8, R8, 0.25 ;  /* 0x3e80000008081820 */ /* 0x000fc80000400000 */
[----:B------:R-:W-:-:S06]  /*03d0*/  @!P2 FMUL R8, R8, 16777216 ;  /* 0x4b8000000808a820 */ /* 0x000fcc0000400000 */
[----:B------:R-:W0:Y:S01]  /*03e0*/  MUFU.RCP R8, R8 ;  /* 0x0000000800087308 */ /* 0x000e220000001000 */
[----:B------:R-:W-:-:S05]  /*03f0*/  FSEL R13, R11, 1, P1 ;  /* 0x3f8000000b0d7808 */ /* 0x000fca0000800000 */
[----:B------:R-:W-:Y:S01]  /*0400*/  @!P2 FMUL R13, R13, 16777216 ;  /* 0x4b8000000d0da820 */ /* 0x000fe20000400000 */
[C---:B--2---:R-:W-:Y:S01]  /*0410*/  FADD R4, -R23.reuse, R4 ;  /* 0x0000000417047221 */ /* 0x044fe20000000100 */
[----:B----4-:R-:W-:Y:S02]  /*0420*/  FADD R10, -R23, R10 ;  /* 0x0000000a170a7221 */ /* 0x010fe40000000100 */
[----:B0-----:R-:W-:Y:S01]  /*0430*/  FMUL R13, R8, R13 ;  /* 0x0000000d080d7220 */ /* 0x001fe20000400000 */
[----:B------:R-:W-:-:S03]  /*0440*/  ISETP.LT.AND P2, PT, R12, 0x3c1, !P0 ;  /* 0x000003c10c00780c */ /* 0x000fc60004741270 */
[C---:B------:R-:W-:Y:S01]  /*0450*/  FMUL R4, R13.reuse, R4 ;  /* 0x000000040d047220 */ /* 0x040fe20000400000 */
[----:B------:R-:W-:Y:S01]  /*0460*/  FMUL R2, R13, R10 ;  /* 0x0000000a0d027220 */ /* 0x000fe20000400000 */
[----:B------:R-:W-:Y:S01]  /*0470*/  VIADD R10, R6, 0x200 ;  /* 0x00000200060a7836 */ /* 0x000fe20000000000 */
[----:B------:R-:W-:Y:S01]  /*0480*/  MOV R0, RZ ;  /* 0x000000ff00007202 */ /* 0x000fe20000000f00 */
[-CC-:B-----5:R-:W-:Y:S01]  /*0490*/  FFMA R4, R4, R18.reuse, R5.reuse ;  /* 0x0000001204047223 */ /* 0x1a0fe20000000005 */
[----:B------:R-:W-:Y:S01]  /*04a0*/  HFMA2.MMA R11, -RZ, RZ, 0, 0 ;  /* 0x00000000ff0b7435 */ /* 0x000fe200000001ff */
[----:B------:R-:W-:Y:S01]  /*04b0*/  FFMA R19, R2, R18, R5 ;  /* 0x0000001202137223 */ /* 0x000fe20000000005 */
[----:B------:R-:W-:Y:S02]  /*04c0*/  ISETP.LT.AND P4, PT, R10, 0x3c1, !P0 ;  /* 0x000003c10a00780c */ /* 0x000fe40004781270 */
[----:B------:R0:W2:Y:S01]  /*04d0*/  @P5 LDG.E.EL R0, desc[UR4][R14.64] ;  /* 0x000000040e005981 */ /* 0x0000a2000c2e1900 */
[----:B------:R-:W-:Y:S01]  /*04e0*/  FSETP.GEU.AND P1, PT, R4, RZ, PT ;  /* 0x000000ff0400720b */ /* 0x000fe20003f2e000 */
[----:B------:R-:W-:Y:S01]  /*04f0*/  IMAD.MOV.U32 R2, RZ, RZ, RZ ;  /* 0x000000ffff027224 */ /* 0x000fe200078e00ff */
[----:B------:R-:W-:-:S02]  /*0500*/  IADD3 R8, R6, 0x300, RZ ;  /* 0x0000030006087810 */ /* 0x000fc40007ffe0ff */
[----:B------:R-:W-:Y:S02]  /*0510*/  SEL R26, R4, RZ, P1 ;  /* 0x000000ff041a7207 */ /* 0x000fe40000800000 */
[C---:B------:R-:W-:Y:S01]  /*0520*/  FSETP.GEU.AND P1, PT, R19.reuse, RZ, PT ;  /* 0x000000ff1300720b */ /* 0x040fe20003f2e000 */
[----:B------:R1:W3:Y:S01]  /*0530*/  @P2 LDG.E.EL R11, desc[UR4][R20.64] ;  /* 0x00000004140b2981 */ /* 0x0002e2000c2e1900 */
[----:B0-----:R-:W-:Y:S02]  /*0540*/  IADD3 R15, R27, 0x24000, RZ ;  /* 0x000240001b0f7810 */ /* 0x001fe40007ffe0ff */
[----:B------:R-:W-:-:S03]  /*0550*/  SEL R19, R19, RZ, P1 ;  /* 0x000000ff13137207 */ /* 0x000fc60000800000 */
[----:B------:R-:W-:Y:S01]  /*0560*/  IMAD.WIDE R14, R15, 0x4, R16 ;  /* 0x000000040f0e7825 */ /* 0x000fe200078e0210 */
[----:B------:R-:W-:-:S03]  /*0570*/  ISETP.LT.AND P1, PT, R8, 0x3c1, !P0 ;  /* 0x000003c10800780c */ /* 0x000fc60004721270 */
[--C-:B-1----:R-:W-:Y:S01]  /*0580*/  IMAD.WIDE R20, R29, 0x4, R16.reuse ;  /* 0x000000041d147825 */ /* 0x102fe200078e0210 */
[----:B------:R-:W-:Y:S01]  /*0590*/  IADD3 R29, R27, 0x36000, RZ ;  /* 0x000360001b1d7810 */ /* 0x000fe20007ffe0ff */
[----:B------:R0:W4:Y:S01]  /*05a0*/  @P4 LDG.E.EL R2, desc[UR4][R14.64] ;  /* 0x000000040e024981 */ /* 0x000122000c2e1900 */
[----:B------:R-:W-:Y:S02]  /*05b0*/  ISETP.LT.AND P0, PT, R22, 0x3c1, !P0 ;  /* 0x000003c11600780c */ /* 0x000fe40004701270 */
[----:B------:R-:W-:Y:S02]  /*05c0*/  IADD3 R27, R27, 0x3f000, RZ ;  /* 0x0003f0001b1b7810 */ /* 0x000fe40007ffe0ff */
[----:B------:R-:W-:Y:S01]  /*05d0*/  MOV R4, RZ ;  /* 0x000000ff00047202 */ /* 0x000fe20000000f00 */
[----:B0-----:R-:W-:Y:S01]  /*05e0*/  IMAD.WIDE R14, R29, 0x4, R16 ;  /* 0x000000041d0e7825 */ /* 0x001fe200078e0210 */
[----:B------:R-:W-:-:S04]  /*05f0*/  HFMA2.MMA R29, -RZ, RZ, 0, 0 ;  /* 0x00000000ff1d7435 */ /* 0x000fc800000001ff */
[----:B------:R0:W5:Y:S01]  /*0600*/  @P3 LDG.E.EL R4, desc[UR4][R20.64] ;  /* 0x0000000414043981 */ /* 0x000162000c2e1900 */
[----:B------:R-:W-:-:S04]  /*0610*/  IMAD.WIDE R16, R27, 0x4, R16 ;  /* 0x000000041b107825 */ /* 0x000fc800078e0210 */
[----:B------:R-:W-:Y:S01]  /*0620*/  IMAD.MOV.U32 R27, RZ, RZ, RZ ;  /* 0x000000ffff1b7224 */ /* 0x000fe200078e00ff */
[----:B------:R1:W5:Y:S01]  /*0630*/  @P1 LDG.E.EL R29, desc[UR4][R14.64] ;  /* 0x000000040e1d1981 */ /* 0x000362000c2e1900 */
[----:B0-----:R-:W0:Y:S04]  /*0640*/  LDC.64 R20, c[0x0][0x238] ;  /* 0x00008e00ff147b82 */ /* 0x001e280000000a00 */
[----:B------:R0:W5:Y:S01]  /*0650*/  @P0 LDG.E.EL R27, desc[UR4][R16.64] ;  /* 0x00000004101b0981 */ /* 0x000162000c2e1900 */
[----:B------:R-:W-:-:S04]  /*0660*/  IMAD R28, R28, 0x820, R7 ;  /* 0x000008201c1c7824 */ /* 0x000fc800078e0207 */
[----:B------:R-:W-:-:S05]  /*0670*/  IMAD R28, R28, 0x3c1, RZ ;  /* 0x000003c11c1c7824 */ /* 0x000fca00078e02ff */
[----:B------:R-:W-:-:S05]  /*0680*/  IADD3 R7, R6, R28, RZ ;  /* 0x0000001c06077210 */ /* 0x000fca0007ffe0ff */
[----:B0-----:R-:W-:-:S05]  /*0690*/  IMAD.WIDE R6, R7, 0x4, R20 ;  /* 0x0000000407067825 */ /* 0x001fca00078e0214 */
[----:B------:R0:W-:Y:S01]  /*06a0*/  @P6 STG.E desc[UR4][R6.64], R26 ;  /* 0x0000001a06006986 */ /* 0x0001e2000c101904 */
[----:B------:R-:W-:Y:S01]  /*06b0*/  ISETP.NE.AND P6, PT, R25, RZ, PT ;  /* 0x000000ff1900720c */ /* 0x000fe20003fc5270 */
[----:B------:R-:W-:Y:S01]  /*06c0*/  IMAD.IADD R25, R12, 0x1, R28 ;  /* 0x000000010c197824 */ /* 0x000fe200078e021c */
[----:B-1----:R-:W-:Y:S02]  /*06d0*/  IADD3 R15, R10, R28, RZ ;  /* 0x0000001c0a0f7210 */ /* 0x002fe40007ffe0ff */
[----:B------:R-:W-:Y:S02]  /*06e0*/  IADD3 R17, R8, R28, RZ ;  /* 0x0000001c08117210 */ /* 0x000fe40007ffe0ff */
[----:B0-----:R-:W-:Y:S02]  /*06f0*/  IADD3 R7, R24, R28, RZ ;  /* 0x0000001c18077210 */ /* 0x001fe40007ffe0ff */
[----:B------:R-:W-:-:S03]  /*0700*/  IADD3 R24, R9, R28, RZ ;  /* 0x0000001c09187210 */ /* 0x000fc60007ffe0ff */
[----:B------:R-:W-:-:S05]  /*0710*/  IMAD.WIDE R8, R7, 0x4, R20 ;  /* 0x0000000407087825 */ /* 0x000fca00078e0214 */
[----:B------:R0:W-:Y:S01]  /*0720*/  @P6 STG.E desc[UR4][R8.64], R19 ;  /* 0x0000001308006986 */ /* 0x0001e2000c101904 */
[----:B------:R-:W-:Y:S02]  /*0730*/  IADD3 R3, R3, R28, RZ ;  /* 0x0000001c03037210 */ /* 0x000fe40007ffe0ff */
[----:B------:R-:W-:Y:S01]  /*0740*/  IADD3 R22, R22, R28, RZ ;  /* 0x0000001c16167210 */ /* 0x000fe20007ffe0ff */
[----:B0-----:R-:W-:-:S04]  /*0750*/  IMAD.WIDE R8, R15, 0x4, R20 ;  /* 0x000000040f087825 */ /* 0x001fc800078e0214 */
[----:B--2---:R-:W-:-:S04]  /*0760*/  FADD R0, -R23, R0 ;  /* 0x0000000017007221 */ /* 0x004fc80000000100 */
[----:B------:R-:W-:Y:S01]  /*0770*/  FMUL R12, R13, R0 ;  /* 0x000000000d0c7220 */ /* 0x000fe20000400000 */
[----:B---3--:R-:W-:-:S03]  /*0780*/  FADD R10, -R23, R11 ;  /* 0x0000000b170a7221 */ /* 0x008fc60000000100 */
[----:B------:R-:W-:Y:S01]  /*0790*/  FFMA R11, R12, R18, R5 ;  /* 0x000000120c0b7223 */ /* 0x000fe20000000005 */
[----:B------:R-:W-:-:S04]  /*07a0*/  FMUL R14, R13, R10 ;  /* 0x0000000a0d0e7220 */ /* 0x000fc80000400000 */
[----:B------:R-:W-:Y:S01]  /*07b0*/  FSETP.GEU.AND P6, PT, R11, RZ, PT ;  /* 0x000000ff0b00720b */ /* 0x000fe20003fce000 */
[----:B----4-:R-:W-:-:S04]  /*07c0*/  FADD R2, -R23, R2 ;  /* 0x0000000217027221 */ /* 0x010fc80000000100 */
[----:B------:R-:W-:Y:S01]  /*07d0*/  FMUL R12, R13, R2 ;  /* 0x000000020d0c7220 */ /* 0x000fe20000400000 */
[----:B-----5:R-:W-:-:S04]  /*07e0*/  FADD R4, -R23, R4 ;  /* 0x0000000417047221 */ /* 0x020fc80000000100 */
[----:B------:R-:W-:Y:S01]  /*07f0*/  FMUL R2, R13, R4 ;  /* 0x000000040d027220 */ /* 0x000fe20000400000 */
[C---:B------:R-:W-:Y:S01]  /*0800*/  FADD R0, -R23.reuse, R29 ;  /* 0x0000001d17007221 */ /* 0x040fe20000000100 */
[----:B------:R-:W-:-:S03]  /*0810*/  FADD R6, -R23, R27 ;  /* 0x0000001b17067221 */ /* 0x000fc60000000100 */
[----:B------:R-:W-:Y:S01]  /*0820*/  FMUL R10, R13, R0 ;  /* 0x000000000d0a7220 */ /* 0x000fe20000400000 */
[----:B------:R-:W-:Y:S01]  /*0830*/  SEL R23, R11, RZ, P6 ;  /* 0x000000ff0b177207 */ /* 0x000fe20003000000 */
[----:B------:R-:W-:Y:S01]  /*0840*/  FMUL R4, R13, R6 ;  /* 0x000000060d047220 */ /* 0x000fe20000400000 */
[----:B------:R-:W-:-:S04]  /*0850*/  IMAD.WIDE R6, R24, 0x4, R20 ;  /* 0x0000000418067825 */ /* 0x000fc800078e0214 */
[-CC-:B------:R-:W-:Y:S01]  /*0860*/  FFMA R0, R14, R18.reuse, R5.reuse ;  /* 0x000000120e007223 */ /* 0x180fe20000000005 */
[-CC-:B------:R-:W-:Y:S01]  /*0870*/  FFMA R11, R12, R18.reuse, R5.reuse ;  /* 0x000000120c0b7223 */ /* 0x180fe20000000005 */
[-CC-:B------:R-:W-:Y:S01]  /*0880*/  FFMA R2, R2, R18.reuse, R5.reuse ;  /* 0x0000001202027223 */ /* 0x180fe20000000005 */
[----:B------:R0:W-:Y:S02]  /*0890*/  @P5 STG.E desc[UR4][R6.64], R23 ;  /* 0x0000001706005986 */ /* 0x0001e4000c101904 */
[----:B------:R-:W-:Y:S01]  /*08a0*/  FSETP.GEU.AND P5, PT, R0, RZ, PT ;  /* 0x000000ff0000720b */ /* 0x000fe20003fae000 */
[----:B------:R-:W-:Y:S01]  /*08b0*/  FFMA R10, R10, R18, R5 ;  /* 0x000000120a0a7223 */ /* 0x000fe20000000005 */
[----:B------:R-:W-:Y:S01]  /*08c0*/  FSETP.GEU.AND P6, PT, R11, RZ, PT ;  /* 0x000000ff0b00720b */ /* 0x000fe20003fce000 */
[----:B------:R-:W-:Y:S01]  /*08d0*/  IMAD.WIDE R12, R3, 0x4, R20 ;  /* 0x00000004030c7825 */ /* 0x000fe200078e0214 */
[----:B------:R-:W-:-:S03]  /*08e0*/  SEL R3, R0, RZ, P5 ;  /* 0x000000ff00037207 */ /* 0x000fc60002800000 */
[----:B------:R-:W-:Y:S01]  /*08f0*/  FFMA R18, R4, R18, R5 ;  /* 0x0000001204127223 */ /* 0x000fe20000000005 */
[----:B------:R-:W-:Y:S02]  /*0900*/  FSETP.GEU.AND P5, PT, R2, RZ, PT ;  /* 0x000000ff0200720b */ /* 0x000fe40003fae000 */
[----:B------:R-:W-:Y:S01]  /*0910*/  SEL R11, R11, RZ, P6 ;  /* 0x000000ff0b0b7207 */ /* 0x000fe20003000000 */
[--C-:B------:R-:W-:Y:S01]  /*0920*/  IMAD.WIDE R4, R25, 0x4, R20.reuse ;  /* 0x0000000419047825 */ /* 0x100fe200078e0214 */
[----:B------:R-:W-:Y:S02]  /*0930*/  FSETP.GEU.AND P6, PT, R10, RZ, PT ;  /* 0x000000ff0a00720b */ /* 0x000fe40003fce000 */
[----:B0-----:R-:W-:Y:S01]  /*0940*/  SEL R7, R2, RZ, P5 ;  /* 0x000000ff02077207 */ /* 0x001fe20002800000 */
[----:B------:R-:W-:Y:S01]  /*0950*/  IMAD.WIDE R14, R17, 0x4, R20 ;  /* 0x00000004110e7825 */ /* 0x000fe200078e0214 */
[----:B------:R-:W-:Y:S01]  /*0960*/  SEL R17, R10, RZ, P6 ;  /* 0x000000ff0a117207 */ /* 0x000fe20003000000 */
[----:B------:R0:W-:Y:S01]  /*0970*/  @P2 STG.E desc[UR4][R4.64], R3 ;  /* 0x0000000304002986 */ /* 0x0001e2000c101904 */
[----:B------:R-:W-:-:S03]  /*0980*/  FSETP.GEU.AND P5, PT, R18, RZ, PT ;  /* 0x000000ff1200720b */ /* 0x000fc60003fae000 */
[----:B------:R0:W-:Y:S04]  /*0990*/  @P4 STG.E desc[UR4][R8.64], R11 ;  /* 0x0000000b08004986 */ /* 0x0001e8000c101904 */
[----:B------:R0:W-:Y:S01]  /*09a0*/  @P3 STG.E desc[UR4][R12.64], R7 ;  /* 0x000000070c003986 */ /* 0x0001e2000c101904 */
[----:B------:R-:W-:-:S03]  /*09b0*/  IMAD.WIDE R22, R22, 0x4, R20 ;  /* 0x0000000416167825 */ /* 0x000fc600078e0214 */
[----:B------:R0:W-:Y:S01]  /*09c0*/  @P1 STG.E desc[UR4][R14.64], R17 ;  /* 0x000000110e001986 */ /* 0x0001e2000c101904 */
[----:B------:R-:W-:Y:S01]  /*09d0*/  SEL R19, R18, RZ, P5 ;  /* 0x000000ff12137207 */ /* 0x000fe20002800000 */
[----:B0-----:R-:W-:Y:S06]  /*09e0*/  @!P0 EXIT ;  /* 0x000000000000894d */ /* 0x001fec0003800000 */
[----:B------:R-:W-:Y:S01]  /*09f0*/  STG.E desc[UR4][R22.64], R19 ;  /* 0x0000001316007986 */ /* 0x000fe2000c101904 */
[----:B------:R-:W-:Y:S05]  /*0a00*/  EXIT ;  /* 0x000000000000794d */ /* 0x000fea0003800000 */
.L_x_0:
[----:B------:R-:W-:-:S00]  /*0a10*/  BRA `(.L_x_0) ;  /* 0xfffffffc00fc7947 */ /* 0x000fc0000383ffff */
[----:B------:R-:W-:-:S00]  /*0a20*/  NOP ;  /* 0x0000000000007918 */ /* 0x000fc00000000000 */
        /* <DEDUP_REMOVED lines=13> */
.L_x_1:


//--------------------- .nv.global.init           --------------------------
	.section	.nv.global.init,"aw",@progbits
.nv.global.init:
	.type		_$_str,@object
	.size		_$_str,(_$_str_$_2 - _$_str)
_$_str:
        /*0000*/ 	.byte	0x5f, 0x5f, 0x43, 0x55, 0x44, 0x41, 0x5f, 0x46, 0x54, 0x5a, 0x00
	.type		_$_str_$_2,@object
	.size		_$_str_$_2,(.L_1 - _$_str_$_2)
_$_str_$_2:
        /*000b*/ 	.byte	0x5f, 0x5f, 0x43, 0x55, 0x44, 0x41, 0x5f, 0x50, 0x52, 0x45, 0x43, 0x5f, 0x53, 0x51, 0x52, 0x54
        /*001b*/ 	.byte	0x00
.L_1:


//--------------------- .nv.constant0.triton_poi_fused__native_batch_norm_legit_no_training_relu_8 --------------------------
	.section	.nv.constant0.triton_poi_fused__native_batch_norm_legit_no_training_relu_8,"a",@progbits
	.sectionflags	@""
	.align	4
.nv.constant0.triton_poi_fused__native_batch_norm_legit_no_training_relu_8:
	.zero		584
